//
// Generated by NVIDIA NVVM Compiler
//
// Compiler Build ID: CL-36424714
// Cuda compilation tools, release 13.0, V13.0.88
// Based on NVVM 20.0.0
//

.version 9.0
.target sm_100
.address_size 64

	// .globl	_Z9vectorAddPKfS0_Pfi

.visible .entry _Z9vectorAddPKfS0_Pfi(
	.param .u64 .ptr .align 1 _Z9vectorAddPKfS0_Pfi_param_0,
	.param .u64 .ptr .align 1 _Z9vectorAddPKfS0_Pfi_param_1,
	.param .u64 .ptr .align 1 _Z9vectorAddPKfS0_Pfi_param_2,
	.param .u32 _Z9vectorAddPKfS0_Pfi_param_3
)
{
	.reg .pred 	%p<3>;
	.reg .b32 	%r<6>;
	.reg .b32 	%f<4>;
	.reg .b64 	%rd<14>;
	.reg .b64 	%fd<3>;

	ld.param.u64 	%rd2, [_Z9vectorAddPKfS0_Pfi_param_0];
	ld.param.u64 	%rd3, [_Z9vectorAddPKfS0_Pfi_param_1];
	ld.param.u64 	%rd4, [_Z9vectorAddPKfS0_Pfi_param_2];
	ld.param.u32 	%r2, [_Z9vectorAddPKfS0_Pfi_param_3];
	mov.u32 	%r3, %ntid.x;
	mov.u32 	%r4, %ctaid.x;
	mov.u32 	%r5, %tid.x;
	mad.lo.s32 	%r1, %r3, %r4, %r5;
	setp.ge.s32 	%p1, %r1, %r2;
	@%p1 bra 	$L__BB0_2;
	cvta.to.global.u64 	%rd5, %rd2;
	cvta.to.global.u64 	%rd6, %rd3;
	cvta.to.global.u64 	%rd7, %rd4;
	mul.wide.s32 	%rd8, %r1, 4;
	add.s64 	%rd9, %rd5, %rd8;
	ld.global.f32 	%f1, [%rd9];
	add.s64 	%rd10, %rd6, %rd8;
	ld.global.f32 	%f2, [%rd10];
	add.f32 	%f3, %f1, %f2;
	add.s64 	%rd11, %rd7, %rd8;
	st.global.f32 	[%rd11], %f3;
$L__BB0_2:
	// begin inline asm
	mov.u64 	%rd12, %clock64;
	// end inline asm
	cvt.rn.f64.s64 	%fd1, %rd12;
	add.f64 	%fd2, %fd1, 0d40C3880000000000;
	cvt.rzi.s64.f64 	%rd1, %fd2;
$L__BB0_3:
	// begin inline asm
	mov.u64 	%rd13, %clock64;
	// end inline asm
	setp.lt.s64 	%p2, %rd13, %rd1;
	@%p2 bra 	$L__BB0_3;
	ret;

}


// ===== COMPILED SASS (sm_100) =====

	.target	sm_100

	.elftype	@"ET_EXEC"


//--------------------- .note.nv.tkinfo           --------------------------
	.section	.note.nv.tkinfo,"",@"SHT_NOTE"
	.sectionflags	@"SHF_NOTE_NV_TKINFO"
	.tkinfo
        /*0018*/ 	.word	0x00000002
        /*0030*/ 	.string	""
        /*0030*/ 	.string	"ptxas"
        /*0030*/ 	.string	"Cuda compilation tools, release 13.0, V13.0.88"
        /*0030*/ 	.string	"Build cuda_13.0.r13.0/compiler.36424714_0"
        /*0030*/ 	.string	"-arch sm_100 -m 64 "



//--------------------- .note.nv.cuinfo           --------------------------
	.section	.note.nv.cuinfo,"",@"SHT_NOTE"
	.sectionflags	@"SHF_NOTE_NV_CUINFO"
        /*0018*/ 	.short	0x0002
        /*001a*/ 	.short	0x0064
        /*001c*/ 	.short	0x0082
	.zero		2


//--------------------- .nv.info                  --------------------------
	.section	.nv.info,"",@"SHT_CUDA_INFO"
	.align	4


	//----- nvinfo : EIATTR_REGCOUNT
	.align		4
        /*0000*/ 	.byte	0x04, 0x2f
        /*0002*/ 	.short	(.L_1 - .L_0)
	.align		4
.L_0:
        /*0004*/ 	.word	index@(_Z9vectorAddPKfS0_Pfi)
        /*0008*/ 	.word	0x0000000c


	//----- nvinfo : EIATTR_FRAME_SIZE
	.align		4
.L_1:
        /*000c*/ 	.byte	0x04, 0x11
        /*000e*/ 	.short	(.L_3 - .L_2)
	.align		4
.L_2:
        /*0010*/ 	.word	index@(_Z9vectorAddPKfS0_Pfi)
        /*0014*/ 	.word	0x00000000


	//----- nvinfo : EIATTR_MIN_STACK_SIZE
	.align		4
.L_3:
        /*0018*/ 	.byte	0x04, 0x12
        /*001a*/ 	.short	(.L_5 - .L_4)
	.align		4
.L_4:
        /*001c*/ 	.word	index@(_Z9vectorAddPKfS0_Pfi)
        /*0020*/ 	.word	0x00000000
.L_5:


//--------------------- .nv.compat                --------------------------
	.section	.nv.compat,"",@"SHT_CUDA_COMPAT_INFO"
	.align	4
        /*0000*/ 	.byte	0x02, 0x09, 0x00, 0x00, 0x02, 0x02, 0x01, 0x00, 0x02, 0x05, 0x05, 0x00, 0x03, 0x07, 0x01, 0x01
        /*0010*/ 	.byte	0x02, 0x03, 0x00, 0x00, 0x02, 0x06, 0x01, 0x00, 0x04, 0x0b, 0x08, 0x00, 0x01, 0x00, 0x00, 0x00
        /*0020*/ 	.byte	0x00, 0x00, 0x00, 0x00


//--------------------- .nv.info._Z9vectorAddPKfS0_Pfi --------------------------
	.section	.nv.info._Z9vectorAddPKfS0_Pfi,"",@"SHT_CUDA_INFO"
	.sectionflags	@""
	.align	4


	//----- nvinfo : EIATTR_CUDA_API_VERSION
	.align		4
        /*0000*/ 	.byte	0x04, 0x37
        /*0002*/ 	.short	(.L_7 - .L_6)
.L_6:
        /*0004*/ 	.word	0x00000082


	//----- nvinfo : EIATTR_KPARAM_INFO
	.align		4
.L_7:
        /*0008*/ 	.byte	0x04, 0x17
        /*000a*/ 	.short	(.L_9 - .L_8)
.L_8:
        /*000c*/ 	.word	0x00000000
        /*0010*/ 	.short	0x0003
        /*0012*/ 	.short	0x0018
        /*0014*/ 	.byte	0x00, 0xf0, 0x11, 0x00


	//----- nvinfo : EIATTR_KPARAM_INFO
	.align		4
.L_9:
        /*0018*/ 	.byte	0x04, 0x17
        /*001a*/ 	.short	(.L_11 - .L_10)
.L_10:
        /*001c*/ 	.word	0x00000000
        /*0020*/ 	.short	0x0002
        /*0022*/ 	.short	0x0010
        /*0024*/ 	.byte	0x00, 0xf5, 0x21, 0x00


	//----- nvinfo : EIATTR_KPARAM_INFO
	.align		4
.L_11:
        /*0028*/ 	.byte	0x04, 0x17
        /*002a*/ 	.short	(.L_13 - .L_12)
.L_12:
        /*002c*/ 	.word	0x00000000
        /*0030*/ 	.short	0x0001
        /*0032*/ 	.short	0x0008
        /*0034*/ 	.byte	0x00, 0xf5, 0x21, 0x00


	//----- nvinfo : EIATTR_KPARAM_INFO
	.align		4
.L_13:
        /*0038*/ 	.byte	0x04, 0x17
        /*003a*/ 	.short	(.L_15 - .L_14)
.L_14:
        /*003c*/ 	.word	0x00000000
        /*0040*/ 	.short	0x0000
        /*0042*/ 	.short	0x0000
        /*0044*/ 	.byte	0x00, 0xf5, 0x21, 0x00


	//----- nvinfo : EIATTR_SPARSE_MMA_MASK
	.align		4
.L_15:
        /*0048*/ 	.byte	0x03, 0x50
        /*004a*/ 	.short	0x0000


	//----- nvinfo : EIATTR_MAXREG_COUNT
	.align		4
        /*004c*/ 	.byte	0x03, 0x1b
        /*004e*/ 	.short	0x00ff


	//----- nvinfo : EIATTR_MERCURY_ISA_VERSION
	.align		4
        /*0050*/ 	.byte	0x03, 0x5f
        /*0052*/ 	.short	0x0101


	//----- nvinfo : EIATTR_VRC_CTA_INIT_COUNT
	.align		4
        /*0054*/ 	.byte	0x02, 0x4a
	.zero		1
	.zero		1


	//----- nvinfo : EIATTR_EXIT_INSTR_OFFSETS
	.align		4
        /*0058*/ 	.byte	0x04, 0x1c
        /*005a*/ 	.short	(.L_17 - .L_16)


	//   ....[0]....
.L_16:
        /*005c*/ 	.word	0x000001a0


	//----- nvinfo : EIATTR_CBANK_PARAM_SIZE
	.align		4
.L_17:
        /*0060*/ 	.byte	0x03, 0x19
        /*0062*/ 	.short	0x001c


	//----- nvinfo : EIATTR_PARAM_CBANK
	.align		4
        /*0064*/ 	.byte	0x04, 0x0a
        /*0066*/ 	.short	(.L_19 - .L_18)
	.align		4
.L_18:
        /*0068*/ 	.word	index@(.nv.constant0._Z9vectorAddPKfS0_Pfi)
        /*006c*/ 	.short	0x0380
        /*006e*/ 	.short	0x001c


	//----- nvinfo : EIATTR_SW_WAR
	.align		4
.L_19:
        /*0070*/ 	.byte	0x04, 0x36
        /*0072*/ 	.short	(.L_21 - .L_20)
.L_20:
        /*0074*/ 	.word	0x00000008
.L_21:


//--------------------- .nv.callgraph             --------------------------
	.section	.nv.callgraph,"",@"SHT_CUDA_CALLGRAPH"
	.align	4
	.sectionentsize	8
	.align		4
        /*0000*/ 	.word	0x00000000
	.align		4
        /*0004*/ 	.word	0xffffffff
	.align		4
        /*0008*/ 	.word	0x00000000
	.align		4
        /*000c*/ 	.word	0xfffffffe
	.align		4
        /*0010*/ 	.word	0x00000000
	.align		4
        /*0014*/ 	.word	0xfffffffd
	.align		4
        /*0018*/ 	.word	0x00000000
	.align		4
        /*001c*/ 	.word	0xfffffffc


//--------------------- .text._Z9vectorAddPKfS0_Pfi --------------------------
	.section	.text._Z9vectorAddPKfS0_Pfi,"ax",@progbits
	.align	128
        .global         _Z9vectorAddPKfS0_Pfi
        .type           _Z9vectorAddPKfS0_Pfi,@function
        .size           _Z9vectorAddPKfS0_Pfi,(.L_x_2 - _Z9vectorAddPKfS0_Pfi)
        .other          _Z9vectorAddPKfS0_Pfi,@"STO_CUDA_ENTRY STV_DEFAULT"
_Z9vectorAddPKfS0_Pfi:
.text._Z9vectorAddPKfS0_Pfi:
[----:B------:R-:W-:Y:S01]  /*0000*/  LDC R1, c[0x0][0x37c] ;  /* 0x0000df00ff017b82 */ /* 0x000fe20000000800 */
[----:B------:R-:W0:Y:S01]  /*0010*/  S2R R9, SR_CTAID.X ;  /* 0x0000000000097919 */ /* 0x000e220000002500 */
[----:B------:R-:W0:Y:S06]  /*0020*/  LDCU UR4, c[0x0][0x360] ;  /* 0x00006c00ff0477ac */ /* 0x000e2c0008000800 */
[----:B------:R-:W1:Y:S01]  /*0030*/  LDC.64 R2, c[0x0][0x380] ;  /* 0x0000e000ff027b82 */ /* 0x000e620000000a00 */
[----:B------:R-:W0:Y:S01]  /*0040*/  S2R R0, SR_TID.X ;  /* 0x0000000000007919 */ /* 0x000e220000002100 */
[----:B------:R-:W2:Y:S06]  /*0050*/  LDCU UR6, c[0x0][0x398] ;  /* 0x00007300ff0677ac */ /* 0x000eac0008000800 */
[----:B------:R-:W3:Y:S01]  /*0060*/  LDC.64 R4, c[0x0][0x388] ;  /* 0x0000e200ff047b82 */ /* 0x000ee20000000a00 */
[----:B0-----:R-:W-:Y:S01]  /*0070*/  IMAD R9, R9, UR4, R0 ;  /* 0x0000000409097c24 */ /* 0x001fe2000f8e0200 */
[----:B------:R-:W0:Y:S04]  /*0080*/  LDCU.64 UR4, c[0x0][0x358] ;  /* 0x00006b00ff0477ac */ /* 0x000e280008000a00 */
[----:B--2---:R-:W-:-:S13]  /*0090*/  ISETP.GE.AND P0, PT, R9, UR6, PT ;  /* 0x0000000609007c0c */ /* 0x004fda000bf06270 */
[C---:B-1----:R-:W-:Y:S01]  /*00a0*/  @!P0 IMAD.WIDE R2, R9.reuse, 0x4, R2 ;  /* 0x0000000409028825 */ /* 0x042fe200078e0202 */
[----:B------:R-:W1:Y:S03]  /*00b0*/  @!P0 LDC.64 R6, c[0x0][0x390] ;  /* 0x0000e400ff068b82 */ /* 0x000e660000000a00 */
[C---:B---3--:R-:W-:Y:S02]  /*00c0*/  @!P0 IMAD.WIDE R4, R9.reuse, 0x4, R4 ;  /* 0x0000000409048825 */ /* 0x048fe400078e0204 */
[----:B0-----:R-:W2:Y:S04]  /*00d0*/  @!P0 LDG.E R2, desc[UR4][R2.64] ;  /* 0x0000000402028981 */ /* 0x001ea8000c1e1900 */
[----:B------:R-:W2:Y:S01]  /*00e0*/  @!P0 LDG.E R5, desc[UR4][R4.64] ;  /* 0x0000000404058981 */ /* 0x000ea2000c1e1900 */
[----:B-1----:R-:W-:-:S04]  /*00f0*/  @!P0 IMAD.WIDE R6, R9, 0x4, R6 ;  /* 0x0000000409068825 */ /* 0x002fc800078e0206 */
[----:B--2---:R-:W-:-:S05]  /*0100*/  @!P0 FADD R9, R2, R5 ;  /* 0x0000000502098221 */ /* 0x004fca0000000000 */
[----:B------:R0:W-:Y:S01]  /*0110*/  @!P0 STG.E desc[UR4][R6.64], R9 ;  /* 0x0000000906008986 */ /* 0x0001e2000c101904 */
[----:B------:R-:W-:-:S04]  /*0120*/  CS2R R4, SR_CLOCKLO ;  /* 0x0000000000047805 */ /* 0x000fc80000015000 */
[----:B------:R-:W1:Y:S02]  /*0130*/  I2F.F64.S64 R2, R4 ;  /* 0x0000000400027312 */ /* 0x000e640000301c00 */
[----:B-1----:R-:W-:-:S10]  /*0140*/  DADD R2, R2, 10000 ;  /* 0x40c3880002027429 */ /* 0x002fd40000000000 */
[----:B0-----:R-:W1:Y:S02]  /*0150*/  F2I.S64.F64.TRUNC R2, R2 ;  /* 0x0000000200027311 */ /* 0x001e64000030d900 */
.L_x_0:
[----:B------:R-:W-:-:S06]  /*0160*/  CS2R R4, SR_CLOCKLO ;  /* 0x0000000000047805 */ /* 0x000fcc0000015000 */
[----:B-1----:R-:W-:-:S04]  /*0170*/  ISETP.GE.U32.AND P0, PT, R4, R2, PT ;  /* 0x000000020400720c */ /* 0x002fc80003f06070 */
[----:B------:R-:W-:-:S13]  /*0180*/  ISETP.GE.AND.EX P0, PT, R5, R3, PT, P0 ;  /* 0x000000030500720c */ /* 0x000fda0003f06300 */
[----:B------:R-:W-:Y:S05]  /*0190*/  @!P0 BRA `(.L_x_0) ;  /* 0xfffffffc00f08947 */ /* 0x000fea000383ffff */
[----:B------:R-:W-:Y:S05]  /*01a0*/  EXIT ;  /* 0x000000000000794d */ /* 0x000fea0003800000 */
.L_x_1:
[----:B------:R-:W-:-:S00]  /*01b0*/  BRA `(.L_x_1) ;  /* 0xfffffffc00fc7947 */ /* 0x000fc0000383ffff */
[----:B------:R-:W-:-:S00]  /*01c0*/  NOP ;  /* 0x0000000000007918 */ /* 0x000fc00000000000 */
        /* <DEDUP_REMOVED lines=11> */
.L_x_2:


//--------------------- .nv.shared.reserved.0     --------------------------
	.section	.nv.shared.reserved.0,"aw",@nobits
	.weak		__nv_reservedSMEM_offset_0_alias
	.size		__nv_reservedSMEM_offset_0_alias, 0, 64
	.other		__nv_reservedSMEM_offset_0_alias,@"STO_CUDA_RESERVED_SHARED STV_DEFAULT"
__nv_reservedSMEM_offset_0_alias:
	.zero		0
	.zero		64


//--------------------- .nv.constant0._Z9vectorAddPKfS0_Pfi --------------------------
	.section	.nv.constant0._Z9vectorAddPKfS0_Pfi,"a",@progbits
	.sectionflags	@""
	.align	4
.nv.constant0._Z9vectorAddPKfS0_Pfi:
	.zero		924


//--------------------- SYMBOLS --------------------------

	.type		.nv.reservedSmem.offset0,@object
	.size		.nv.reservedSmem.offset0,0x4
